def matmul_kernel(
    a_ptr,
    b_ptr,
    c_ptr,
    M,
    N,
    K,
    stride_am,
    stride_ak,
    stride_bk,
    stride_bn,
    stride_cm,
    stride_cn,
    BLOCK_M: tl.constexpr,
    BLOCK_N: tl.constexpr,
    BLOCK_K: tl.constexpr,
    GROUP_M: tl.constexpr,
):
    pid = tl.program_id(axis=0)
    num_pid_m = tl.cdiv(M, BLOCK_M)
    num_pid_n = tl.cdiv(N, BLOCK_N)
    num_pid_in_group = GROUP_M * num_pid_n
    group_id = pid // num_pid_in_group
    first_pid_m = group_id * GROUP_M
    group_size_m = min(num_pid_m - first_pid_m, GROUP_M)
    pid_m = first_pid_m + ((pid % num_pid_in_group) % group_size_m)
    pid_n = (pid % num_pid_in_group) // group_size_m

    offs_am = (pid_m * BLOCK_M + tl.arange(0, BLOCK_M)) % M
    offs_bn = (pid_n * BLOCK_N + tl.arange(0, BLOCK_N)) % N
    offs_k = tl.arange(0, BLOCK_K)
    a_ptrs = a_ptr + offs_am[:, None] * stride_am + offs_k[None, :] * stride_ak
    b_ptrs = b_ptr + offs_k[:, None] * stride_bk + offs_bn[None, :] * stride_bn

    acc = tl.zeros((BLOCK_M, BLOCK_N), dtype=tl.float32)
    for kk in range(0, tl.cdiv(K, BLOCK_K)):
        a = tl.load(a_ptrs, mask=offs_k[None, :] < K - kk * BLOCK_K, other=0.0)
        b = tl.load(b_ptrs, mask=offs_k[:, None] < K - kk * BLOCK_K, other=0.0)
        acc = tl.dot(a, b, acc)
        a_ptrs += BLOCK_K * stride_ak
        b_ptrs += BLOCK_K * stride_bk

    c = acc.to(c_ptr.dtype.element_ty)
    offs_cm = pid_m * BLOCK_M + tl.arange(0, BLOCK_M)
    offs_cn = pid_n * BLOCK_N + tl.arange(0, BLOCK_N)
    c_ptrs = c_ptr + offs_cm[:, None] * stride_cm + offs_cn[None, :] * stride_cn
    mask = (offs_cm[:, None] < M) & (offs_cn[None, :] < N)
    tl.store(c_ptrs, c, mask=mask)

# config = {"BLOCK_K": 32, "BLOCK_M": 64, "BLOCK_N": 64, "GROUP_M": 8, "arch": "sm_100", "dtype": "fp16", "num_ctas": 1, "num_stages": 3, "num_warps": 16}
# arch = sm_100


// ===== COMPILED SASS (sm_100a) =====

	.target	sm_100a

	.elftype	@"ET_EXEC"


//--------------------- .note.nv.tkinfo           --------------------------
	.section	.note.nv.tkinfo,"",@"SHT_NOTE"
	.sectionflags	@"SHF_NOTE_NV_TKINFO"
	.tkinfo
        /*0018*/ 	.word	0x00000081
        /*0030*/ 	.string	""
        /*0030*/ 	.string	"ptxas-blackwell"
        /*0030*/ 	.string	"Cuda compilation tools, release 12.9, V12.9.86"
        /*0030*/ 	.string	"Build cuda_12.9.r12.9/compiler.36037853_0"
        /*0030*/ 	.string	"-v  -suppress-debug-info  -lineinfo  -arch sm_100a "



//--------------------- .note.nv.cuver            --------------------------
	.section	.note.nv.cuver,"",@"SHT_NOTE"
	.sectionflags	@"SHF_NOTE_NV_CUVER"
        /*0018*/ 	.short	0x0001
        /*001a*/ 	.short	0x0064
        /*001c*/ 	.short	0x0001
        /*001e*/ 	.short	0x0000
        /*0020*/ 	.short	0x0001
        /*0022*/ 	.short	0x0000


//--------------------- .nv.info                  --------------------------
	.section	.nv.info,"",@"SHT_CUDA_INFO"
	.align	4


	//----- nvinfo : EIATTR_REGCOUNT
	.align		4
        /*0000*/ 	.byte	0x04, 0x2f
        /*0002*/ 	.short	(.L_1 - .L_0)
	.align		4
.L_0:
        /*0004*/ 	.word	index@(matmul_kernel)
        /*0008*/ 	.word	0x00000040


	//----- nvinfo : EIATTR_FRAME_SIZE
	.align		4
.L_1:
        /*000c*/ 	.byte	0x04, 0x11
        /*000e*/ 	.short	(.L_3 - .L_2)
	.align		4
.L_2:
        /*0010*/ 	.word	index@(matmul_kernel)
        /*0014*/ 	.word	0x00000000


	//----- nvinfo : EIATTR_MIN_STACK_SIZE
	.align		4
.L_3:
        /*0018*/ 	.byte	0x04, 0x12
        /*001a*/ 	.short	(.L_5 - .L_4)
	.align		4
.L_4:
        /*001c*/ 	.word	index@(matmul_kernel)
        /*0020*/ 	.word	0x00000000
.L_5:


//--------------------- .nv.info.matmul_kernel    --------------------------
	.section	.nv.info.matmul_kernel,"",@"SHT_CUDA_INFO"
	.sectionflags	@""
	.align	4


	//----- nvinfo : EIATTR_CUDA_API_VERSION
	.align		4
        /*0000*/ 	.byte	0x04, 0x37
        /*0002*/ 	.short	(.L_7 - .L_6)
.L_6:
        /*0004*/ 	.word	0x00000081


	//----- nvinfo : EIATTR_KPARAM_INFO
	.align		4
.L_7:
        /*0008*/ 	.byte	0x04, 0x17
        /*000a*/ 	.short	(.L_9 - .L_8)
.L_8:
        /*000c*/ 	.word	0x00000000
        /*0010*/ 	.short	0x000d
        /*0012*/ 	.short	0x0048
        /*0014*/ 	.byte	0x00, 0xf4, 0x21, 0x00


	//----- nvinfo : EIATTR_KPARAM_INFO
	.align		4
.L_9:
        /*0018*/ 	.byte	0x04, 0x17
        /*001a*/ 	.short	(.L_11 - .L_10)
.L_10:
        /*001c*/ 	.word	0x00000000
        /*0020*/ 	.short	0x000c
        /*0022*/ 	.short	0x0040
        /*0024*/ 	.byte	0x00, 0xf4, 0x21, 0x00


	//----- nvinfo : EIATTR_KPARAM_INFO
	.align		4
.L_11:
        /*0028*/ 	.byte	0x04, 0x17
        /*002a*/ 	.short	(.L_13 - .L_12)
.L_12:
        /*002c*/ 	.word	0x00000000
        /*0030*/ 	.short	0x000b
        /*0032*/ 	.short	0x0038
        /*0034*/ 	.byte	0x00, 0xf0, 0x11, 0x00


	//----- nvinfo : EIATTR_KPARAM_INFO
	.align		4
.L_13:
        /*0038*/ 	.byte	0x04, 0x17
        /*003a*/ 	.short	(.L_15 - .L_14)
.L_14:
        /*003c*/ 	.word	0x00000000
        /*0040*/ 	.short	0x000a
        /*0042*/ 	.short	0x0034
        /*0044*/ 	.byte	0x00, 0xf0, 0x11, 0x00


	//----- nvinfo : EIATTR_KPARAM_INFO
	.align		4
.L_15:
        /*0048*/ 	.byte	0x04, 0x17
        /*004a*/ 	.short	(.L_17 - .L_16)
.L_16:
        /*004c*/ 	.word	0x00000000
        /*0050*/ 	.short	0x0009
        /*0052*/ 	.short	0x0030
        /*0054*/ 	.byte	0x00, 0xf0, 0x11, 0x00


	//----- nvinfo : EIATTR_KPARAM_INFO
	.align		4
.L_17:
        /*0058*/ 	.byte	0x04, 0x17
        /*005a*/ 	.short	(.L_19 - .L_18)
.L_18:
        /*005c*/ 	.word	0x00000000
        /*0060*/ 	.short	0x0008
        /*0062*/ 	.short	0x002c
        /*0064*/ 	.byte	0x00, 0xf0, 0x11, 0x00


	//----- nvinfo : EIATTR_KPARAM_INFO
	.align		4
.L_19:
        /*0068*/ 	.byte	0x04, 0x17
        /*006a*/ 	.short	(.L_21 - .L_20)
.L_20:
        /*006c*/ 	.word	0x00000000
        /*0070*/ 	.short	0x0007
        /*0072*/ 	.short	0x0028
        /*0074*/ 	.byte	0x00, 0xf0, 0x11, 0x00


	//----- nvinfo : EIATTR_KPARAM_INFO
	.align		4
.L_21:
        /*0078*/ 	.byte	0x04, 0x17
        /*007a*/ 	.short	(.L_23 - .L_22)
.L_22:
        /*007c*/ 	.word	0x00000000
        /*0080*/ 	.short	0x0006
        /*0082*/ 	.short	0x0024
        /*0084*/ 	.byte	0x00, 0xf0, 0x11, 0x00


	//----- nvinfo : EIATTR_KPARAM_INFO
	.align		4
.L_23:
        /*0088*/ 	.byte	0x04, 0x17
        /*008a*/ 	.short	(.L_25 - .L_24)
.L_24:
        /*008c*/ 	.word	0x00000000
        /*0090*/ 	.short	0x0005
        /*0092*/ 	.short	0x0020
        /*0094*/ 	.byte	0x00, 0xf0, 0x11, 0x00


	//----- nvinfo : EIATTR_KPARAM_INFO
	.align		4
.L_25:
        /*0098*/ 	.byte	0x04, 0x17
        /*009a*/ 	.short	(.L_27 - .L_26)
.L_26:
        /*009c*/ 	.word	0x00000000
        /*00a0*/ 	.short	0x0004
        /*00a2*/ 	.short	0x001c
        /*00a4*/ 	.byte	0x00, 0xf0, 0x11, 0x00


	//----- nvinfo : EIATTR_KPARAM_INFO
	.align		4
.L_27:
        /*00a8*/ 	.byte	0x04, 0x17
        /*00aa*/ 	.short	(.L_29 - .L_28)
.L_28:
        /*00ac*/ 	.word	0x00000000
        /*00b0*/ 	.short	0x0003
        /*00b2*/ 	.short	0x0018
        /*00b4*/ 	.byte	0x00, 0xf0, 0x11, 0x00


	//----- nvinfo : EIATTR_KPARAM_INFO
	.align		4
.L_29:
        /*00b8*/ 	.byte	0x04, 0x17
        /*00ba*/ 	.short	(.L_31 - .L_30)
.L_30:
        /*00bc*/ 	.word	0x00000000
        /*00c0*/ 	.short	0x0002
        /*00c2*/ 	.short	0x0010
        /*00c4*/ 	.byte	0x00, 0xf4, 0x21, 0x00


	//----- nvinfo : EIATTR_KPARAM_INFO
	.align		4
.L_31:
        /*00c8*/ 	.byte	0x04, 0x17
        /*00ca*/ 	.short	(.L_33 - .L_32)
.L_32:
        /*00cc*/ 	.word	0x00000000
        /*00d0*/ 	.short	0x0001
        /*00d2*/ 	.short	0x0008
        /*00d4*/ 	.byte	0x00, 0xf4, 0x21, 0x00


	//----- nvinfo : EIATTR_KPARAM_INFO
	.align		4
.L_33:
        /*00d8*/ 	.byte	0x04, 0x17
        /*00da*/ 	.short	(.L_35 - .L_34)
.L_34:
        /*00dc*/ 	.word	0x00000000
        /*00e0*/ 	.short	0x0000
        /*00e2*/ 	.short	0x0000
        /*00e4*/ 	.byte	0x00, 0xf4, 0x21, 0x00


	//----- nvinfo : EIATTR_SPARSE_MMA_MASK
	.align		4
.L_35:
        /*00e8*/ 	.byte	0x03, 0x50
        /*00ea*/ 	.short	0x0000


	//----- nvinfo : EIATTR_MAXREG_COUNT
	.align		4
        /*00ec*/ 	.byte	0x03, 0x1b
        /*00ee*/ 	.short	0x0080


	//----- nvinfo : EIATTR_NUM_BARRIERS
	.align		4
        /*00f0*/ 	.byte	0x02, 0x4c
        /*00f2*/ 	.byte	0x01
	.zero		1


	//----- nvinfo : EIATTR_VRC_CTA_INIT_COUNT
	.align		4
        /*00f4*/ 	.byte	0x02, 0x4a
	.zero		1
	.zero		1


	//----- nvinfo : EIATTR_EXIT_INSTR_OFFSETS
	.align		4
        /*00f8*/ 	.byte	0x04, 0x1c
        /*00fa*/ 	.short	(.L_37 - .L_36)


	//   ....[0]....
.L_36:
        /*00fc*/ 	.word	0x00001800


	//   ....[1]....
        /*0100*/ 	.word	0x00001830


	//----- nvinfo : EIATTR_REQNTID
	.align		4
.L_37:
        /*0104*/ 	.byte	0x04, 0x10
        /*0106*/ 	.short	(.L_39 - .L_38)
.L_38:
        /*0108*/ 	.word	0x00000200
        /*010c*/ 	.word	0x00000001
        /*0110*/ 	.word	0x00000001


	//----- nvinfo : EIATTR_CBANK_PARAM_SIZE
	.align		4
.L_39:
        /*0114*/ 	.byte	0x03, 0x19
        /*0116*/ 	.short	0x0050


	//----- nvinfo : EIATTR_PARAM_CBANK
	.align		4
        /*0118*/ 	.byte	0x04, 0x0a
        /*011a*/ 	.short	(.L_41 - .L_40)
	.align		4
.L_40:
        /*011c*/ 	.word	index@(.nv.constant0.matmul_kernel)
        /*0120*/ 	.short	0x0380
        /*0122*/ 	.short	0x0050


	//----- nvinfo : EIATTR_SW_WAR
	.align		4
.L_41:
        /*0124*/ 	.byte	0x04, 0x36
        /*0126*/ 	.short	(.L_43 - .L_42)
.L_42:
        /*0128*/ 	.word	0x00000008
.L_43:


//--------------------- .nv.compat                --------------------------
	.section	.nv.compat,"",@"SHT_CUDA_COMPAT_INFO"
	.align	4
        /*0000*/ 	.byte	0x02, 0x02, 0x01, 0x00, 0x02, 0x05, 0x05, 0x00, 0x02, 0x03, 0x00, 0x00, 0x02, 0x06, 0x01, 0x00


//--------------------- .nv.callgraph             --------------------------
	.section	.nv.callgraph,"",@"SHT_CUDA_CALLGRAPH"
	.align	4
	.sectionentsize	8
	.align		4
        /*0000*/ 	.word	0x00000000
	.align		4
        /*0004*/ 	.word	0xffffffff
	.align		4
        /*0008*/ 	.word	0x00000000
	.align		4
        /*000c*/ 	.word	0xfffffffe
	.align		4
        /*0010*/ 	.word	0x00000000
	.align		4
        /*0014*/ 	.word	0xfffffffd
	.align		4
        /*0018*/ 	.word	0x00000000
	.align		4
        /*001c*/ 	.word	0xfffffffc


//--------------------- .text.matmul_kernel       --------------------------
	.section	.text.matmul_kernel,"ax",@progbits
	.align	128
        .global         matmul_kernel
        .type           matmul_kernel,@function
        .size           matmul_kernel,(.L_x_3 - matmul_kernel)
        .other          matmul_kernel,@"STO_CUDA_ENTRY STV_DEFAULT"
matmul_kernel:
.text.matmul_kernel:
[----:B------:R-:W0:Y:S08]  /*0000*/  LDC R1, c[0x0][0x37c] ;  /* 0x0000df00ff017b82 */ /* 0x000e300000000800 */
[----:B------:R-:W1:Y:S01]  /*0010*/  LDC.64 R12, c[0x0][0x398] ;  /* 0x0000e600ff0c7b82 */ /* 0x000e620000000a00 */
[----:B------:R-:W2:Y:S01]  /*0020*/  S2R R5, SR_CTAID.X ;  /* 0x0000000000057919 */ /* 0x000ea20000002500 */
[----:B------:R-:W-:Y:S01]  /*0030*/  UMOV UR4, 0x400 ;  /* 0x0000040000047882 */ /* 0x000fe20000000000 */
[----:B------:R-:W3:Y:S05]  /*0040*/  LDCU.64 UR6, c[0x0][0x358] ;  /* 0x00006b00ff0677ac */ /* 0x000eea0008000a00 */
[----:B------:R-:W4:Y:S08]  /*0050*/  LDC R46, c[0x0][0x3a0] ;  /* 0x0000e800ff2e7b82 */ /* 0x000f300000000800 */
[----:B------:R-:W5:Y:S01]  /*0060*/  S2UR UR5, SR_CgaCtaId ;  /* 0x00000000000579c3 */ /* 0x000f620000008800 */
[----:B-1----:R-:W-:-:S05]  /*0070*/  VIADD R0, R13, 0x3f ;  /* 0x0000003f0d007836 */ /* 0x002fca0000000000 */
[----:B------:R-:W-:Y:S01]  /*0080*/  SHF.R.S32.HI R3, RZ, 0x1f, R0 ;  /* 0x0000001fff037819 */ /* 0x000fe20000011400 */
[----:B----4-:R-:W-:-:S03]  /*0090*/  VIADD R46, R46, 0x1f ;  /* 0x0000001f2e2e7836 */ /* 0x010fc60000000000 */
[----:B------:R-:W-:Y:S02]  /*00a0*/  LEA.HI R3, R3, R0, RZ, 0x6 ;  /* 0x0000000003037211 */ /* 0x000fe400078f30ff */
[----:B--2---:R-:W-:Y:S02]  /*00b0*/  IABS R8, R5 ;  /* 0x0000000500087213 */ /* 0x004fe40000000000 */
[----:B------:R-:W-:Y:S01]  /*00c0*/  SHF.R.S32.HI R3, RZ, 0x6, R3 ;  /* 0x00000006ff037819 */ /* 0x000fe20000011403 */
[----:B-----5:R-:W-:-:S04]  /*00d0*/  ULEA UR4, UR5, UR4, 0x18 ;  /* 0x0000000405047291 */ /* 0x020fc8000f8ec0ff */
[----:B------:R-:W-:-:S05]  /*00e0*/  IMAD.SHL.U32 R4, R3, 0x8, RZ ;  /* 0x0000000803047824 */ /* 0x000fca00078e00ff */
[-C--:B------:R-:W-:Y:S02]  /*00f0*/  IABS R7, R4.reuse ;  /* 0x0000000400077213 */ /* 0x080fe40000000000 */
[----:B------:R-:W-:Y:S02]  /*0100*/  IABS R10, R4 ;  /* 0x00000004000a7213 */ /* 0x000fe40000000000 */
[----:B------:R-:W1:Y:S08]  /*0110*/  I2F.RP R0, R7 ;  /* 0x0000000700007306 */ /* 0x000e700000209400 */
[----:B-1----:R-:W1:Y:S02]  /*0120*/  MUFU.RCP R0, R0 ;  /* 0x0000000000007308 */ /* 0x002e640000001000 */
[----:B-1----:R-:W-:-:S02]  /*0130*/  VIADD R2, R0, 0xffffffe ;  /* 0x0ffffffe00027836 */ /* 0x002fc40000000000 */
[----:B------:R-:W-:-:S04]  /*0140*/  IMAD.MOV R0, RZ, RZ, -R10 ;  /* 0x000000ffff007224 */ /* 0x000fc800078e0a0a */
[----:B------:R1:W2:Y:S02]  /*0150*/  F2I.FTZ.U32.TRUNC.NTZ R3, R2 ;  /* 0x0000000200037305 */ /* 0x0002a4000021f000 */
[----:B-1----:R-:W-:Y:S02]  /*0160*/  IMAD.MOV.U32 R2, RZ, RZ, RZ ;  /* 0x000000ffff027224 */ /* 0x002fe400078e00ff */
[----:B--2---:R-:W-:-:S04]  /*0170*/  IMAD.MOV R6, RZ, RZ, -R3 ;  /* 0x000000ffff067224 */ /* 0x004fc800078e0a03 */
[----:B------:R-:W-:Y:S02]  /*0180*/  IMAD R9, R6, R7, RZ ;  /* 0x0000000706097224 */ /* 0x000fe400078e02ff */
[----:B------:R-:W-:Y:S02]  /*0190*/  IMAD.MOV.U32 R6, RZ, RZ, R8 ;  /* 0x000000ffff067224 */ /* 0x000fe400078e0008 */
[----:B------:R-:W-:-:S06]  /*01a0*/  IMAD.HI.U32 R3, R3, R9, R2 ;  /* 0x0000000903037227 */ /* 0x000fcc00078e0002 */
[----:B------:R-:W-:-:S04]  /*01b0*/  IMAD.HI.U32 R3, R3, R6, RZ ;  /* 0x0000000603037227 */ /* 0x000fc800078e00ff */
[----:B------:R-:W-:-:S05]  /*01c0*/  IMAD R0, R3, R0, R6 ;  /* 0x0000000003007224 */ /* 0x000fca00078e0206 */
[----:B------:R-:W-:-:S13]  /*01d0*/  ISETP.GT.U32.AND P1, PT, R7, R0, PT ;  /* 0x000000000700720c */ /* 0x000fda0003f24070 */
[----:B------:R-:W-:Y:S02]  /*01e0*/  @!P1 IMAD.IADD R0, R0, 0x1, -R7 ;  /* 0x0000000100009824 */ /* 0x000fe400078e0a07 */
[----:B------:R-:W-:Y:S01]  /*01f0*/  @!P1 VIADD R3, R3, 0x1 ;  /* 0x0000000103039836 */ /* 0x000fe20000000000 */
[----:B------:R-:W-:Y:S02]  /*0200*/  ISETP.NE.AND P1, PT, R4, RZ, PT ;  /* 0x000000ff0400720c */ /* 0x000fe40003f25270 */
[----:B------:R-:W-:Y:S02]  /*0210*/  ISETP.GE.U32.AND P0, PT, R0, R7, PT ;  /* 0x000000070000720c */ /* 0x000fe40003f06070 */
[----:B------:R-:W-:-:S04]  /*0220*/  LOP3.LUT R0, R5, R4, RZ, 0x3c, !PT ;  /* 0x0000000405007212 */ /* 0x000fc800078e3cff */
[----:B------:R-:W-:Y:S01]  /*0230*/  ISETP.GE.AND P2, PT, R0, RZ, PT ;  /* 0x000000ff0000720c */ /* 0x000fe20003f46270 */
[----:B------:R-:W-:-:S06]  /*0240*/  VIADD R0, R12, 0x3f ;  /* 0x0000003f0c007836 */ /* 0x000fcc0000000000 */
[----:B------:R-:W-:-:S04]  /*0250*/  @P0 VIADD R3, R3, 0x1 ;  /* 0x0000000103030836 */ /* 0x000fc80000000000 */
[----:B------:R-:W-:Y:S01]  /*0260*/  IMAD.MOV.U32 R2, RZ, RZ, R3 ;  /* 0x000000ffff027224 */ /* 0x000fe200078e0003 */
[----:B------:R-:W-:-:S03]  /*0270*/  SHF.R.S32.HI R3, RZ, 0x1f, R0 ;  /* 0x0000001fff037819 */ /* 0x000fc60000011400 */
[----:B------:R-:W-:Y:S01]  /*0280*/  @!P2 IMAD.MOV R2, RZ, RZ, -R2 ;  /* 0x000000ffff02a224 */ /* 0x000fe200078e0a02 */
[----:B------:R-:W-:Y:S02]  /*0290*/  @!P1 LOP3.LUT R2, RZ, R4, RZ, 0x33, !PT ;  /* 0x00000004ff029212 */ /* 0x000fe400078e33ff */
[----:B------:R-:W-:-:S03]  /*02a0*/  LEA.HI R3, R3, R0, RZ, 0x6 ;  /* 0x0000000003037211 */ /* 0x000fc600078f30ff */
[----:B------:R-:W-:Y:S02]  /*02b0*/  IMAD.SHL.U32 R8, R2, 0x8, RZ ;  /* 0x0000000802087824 */ /* 0x000fe400078e00ff */
[----:B------:R-:W-:-:S03]  /*02c0*/  IMAD.MOV R2, RZ, RZ, -R2 ;  /* 0x000000ffff027224 */ /* 0x000fc600078e0a02 */
[----:B------:R-:W-:Y:S01]  /*02d0*/  LEA.HI.SX32 R3, R3, -R8, 0x1a ;  /* 0x8000000803037211 */ /* 0x000fe200078fd2ff */
[----:B------:R-:W-:-:S03]  /*02e0*/  IMAD R4, R4, R2, R5 ;  /* 0x0000000204047224 */ /* 0x000fc600078e0205 */
[----:B------:R-:W-:Y:S02]  /*02f0*/  VIMNMX R11, PT, PT, R3, 0x8, PT ;  /* 0x00000008030b7848 */ /* 0x000fe40003fe0100 */
[----:B------:R-:W-:Y:S02]  /*0300*/  IABS R9, R4 ;  /* 0x0000000400097213 */ /* 0x000fe40000000000 */
[----:B------:R-:W-:-:S04]  /*0310*/  IABS R7, R11 ;  /* 0x0000000b00077213 */ /* 0x000fc80000000000 */
[----:B------:R-:W1:Y:S08]  /*0320*/  I2F.RP R0, R7 ;  /* 0x0000000700007306 */ /* 0x000e700000209400 */
[----:B-1----:R-:W1:Y:S02]  /*0330*/  MUFU.RCP R0, R0 ;  /* 0x0000000000007308 */ /* 0x002e640000001000 */
[----:B-1----:R-:W-:-:S06]  /*0340*/  VIADD R3, R0, 0xffffffe ;  /* 0x0ffffffe00037836 */ /* 0x002fcc0000000000 */
[----:B------:R-:W1:Y:S02]  /*0350*/  F2I.FTZ.U32.TRUNC.NTZ R3, R3 ;  /* 0x0000000300037305 */ /* 0x000e64000021f000 */
[----:B-1----:R-:W-:-:S04]  /*0360*/  IMAD.MOV R6, RZ, RZ, -R3 ;  /* 0x000000ffff067224 */ /* 0x002fc800078e0a03 */
[----:B------:R-:W-:Y:S01]  /*0370*/  IMAD.MOV.U32 R2, RZ, RZ, R6 ;  /* 0x000000ffff027224 */ /* 0x000fe200078e0006 */
[----:B------:R-:W-:-:S03]  /*0380*/  IABS R6, R11 ;  /* 0x0000000b00067213 */ /* 0x000fc60000000000 */
[----:B------:R-:W-:Y:S02]  /*0390*/  IMAD R5, R2, R7, RZ ;  /* 0x0000000702057224 */ /* 0x000fe400078e02ff */
[----:B------:R-:W-:Y:S02]  /*03a0*/  IMAD.MOV.U32 R2, RZ, RZ, RZ ;  /* 0x000000ffff027224 */ /* 0x000fe400078e00ff */
[----:B------:R-:W-:Y:S02]  /*03b0*/  IMAD.MOV R0, RZ, RZ, -R6 ;  /* 0x000000ffff007224 */ /* 0x000fe400078e0a06 */
        /* <DEDUP_REMOVED lines=9> */
[----:B------:R-:W-:Y:S02]  /*0450*/  ISETP.GE.AND P2, PT, R0, RZ, PT ;  /* 0x000000ff0000720c */ /* 0x000fe40003f46270 */
[----:B------:R-:W1:Y:S05]  /*0460*/  S2R R0, SR_TID.X ;  /* 0x0000000000007919 */ /* 0x000e6a0000002100 */
[----:B------:R-:W-:Y:S01]  /*0470*/  @P0 VIADD R2, R2, 0x1 ;  /* 0x0000000102020836 */ /* 0x000fe20000000000 */
[----:B------:R-:W-:-:S03]  /*0480*/  ISETP.GT.AND P0, PT, R46, 0x1f, PT ;  /* 0x0000001f2e00780c */ /* 0x000fc60003f04270 */
[----:B------:R-:W-:-:S04]  /*0490*/  IMAD.MOV.U32 R6, RZ, RZ, R2 ;  /* 0x000000ffff067224 */ /* 0x000fc800078e0002 */
[----:B------:R-:W-:Y:S01]  /*04a0*/  @!P2 IMAD.MOV R6, RZ, RZ, -R6 ;  /* 0x000000ffff06a224 */ /* 0x000fe200078e0a06 */
[----:B------:R-:W-:-:S05]  /*04b0*/  @!P1 LOP3.LUT R6, RZ, R11, RZ, 0x33, !PT ;  /* 0x0000000bff069212 */ /* 0x000fca00078e33ff */
[----:B------:R-:W-:Y:S01]  /*04c0*/  IMAD.MOV R2, RZ, RZ, -R6 ;  /* 0x000000ffff027224 */ /* 0x000fe200078e0a06 */
[----:B------:R-:W-:Y:S02]  /*04d0*/  @!P0 CS2R R20, SRZ ;  /* 0x0000000000148805 */ /* 0x000fe4000001ff00 */
[----:B------:R-:W-:Y:S01]  /*04e0*/  @!P0 CS2R R22, SRZ ;  /* 0x0000000000168805 */ /* 0x000fe2000001ff00 */
[----:B------:R-:W-:Y:S02]  /*04f0*/  IMAD.SHL.U32 R6, R6, 0x40, RZ ;  /* 0x0000004006067824 */ /* 0x000fe400078e00ff */
[----:B------:R-:W-:-:S04]  /*0500*/  IMAD R2, R11, R2, R4 ;  /* 0x000000020b027224 */ /* 0x000fc800078e0204 */
[----:B------:R-:W-:Y:S01]  /*0510*/  IMAD.IADD R2, R8, 0x1, R2 ;  /* 0x0000000108027824 */ /* 0x000fe200078e0202 */
[----:B-1----:R-:W-:Y:S02]  /*0520*/  LOP3.LUT R3, R0, 0x3f, RZ, 0xc0, !PT ;  /* 0x0000003f00037812 */ /* 0x002fe400078ec0ff */
[----:B------:R-:W-:-:S03]  /*0530*/  SHF.R.U32.HI R4, RZ, 0x6, R0 ;  /* 0x00000006ff047819 */ /* 0x000fc60000011600 */
[----:B------:R-:W-:Y:S01]  /*0540*/  IMAD R2, R2, 0x40, R3 ;  /* 0x0000004002027824 */ /* 0x000fe200078e0203 */
[----:B------:R-:W-:Y:S01]  /*0550*/  SGXT.U32 R3, R4, 0x3 ;  /* 0x000000030403781a */ /* 0x000fe20000000000 */
[----:B------:R-:W-:-:S05]  /*0560*/  @!P0 IMAD.SHL.U32 R4, R0, 0x10, RZ ;  /* 0x0000001000048824 */ /* 0x000fca00078e00ff */
[----:B------:R-:W-:Y:S01]  /*0570*/  @!P0 LOP3.LUT R4, R4, 0x600, RZ, 0xc0, !PT ;  /* 0x0000060004048812 */ /* 0x000fe200078ec0ff */
[----:B0--3--:R-:W-:Y:S06]  /*0580*/  @!P0 BRA `(.L_x_0) ;  /* 0x0000000c005c8947 */ /* 0x009fec0003800000 */
[----:B------:R-:W-:Y:S01]  /*0590*/  IABS R11, R13 ;  /* 0x0000000d000b7213 */ /* 0x000fe20000000000 */
[----:B------:R-:W0:Y:S01]  /*05a0*/  LDC R44, c[0x0][0x3a8] ;  /* 0x0000ea00ff2c7b82 */ /* 0x000e220000000800 */
[----:B------:R-:W-:Y:S01]  /*05b0*/  IABS R10, R12 ;  /* 0x0000000c000a7213 */ /* 0x000fe20000000000 */
[----:B------:R-:W1:Y:S01]  /*05c0*/  LDCU.128 UR12, c[0x0][0x380] ;  /* 0x00007000ff0c77ac */ /* 0x000e620008000c00 */
[----:B------:R-:W2:Y:S01]  /*05d0*/  I2F.RP R14, R11 ;  /* 0x0000000b000e7306 */ /* 0x000ea20000209400 */
[----:B------:R-:W-:Y:S01]  /*05e0*/  SHF.R.S32.HI R7, RZ, 0x1f, R46 ;  /* 0x0000001fff077819 */ /* 0x000fe2000001142e */
[C---:B------:R-:W-:Y:S01]  /*05f0*/  IMAD.SHL.U32 R24, R0.reuse, 0x8, RZ ;  /* 0x0000000800187824 */ /* 0x040fe200078e00ff */
[----:B------:R-:W3:Y:S01]  /*0600*/  LDCU UR5, c[0x0][0x3b0] ;  /* 0x00007600ff0577ac */ /* 0x000ee20008000800 */
[----:B------:R-:W-:Y:S01]  /*0610*/  LOP3.LUT R32, R3, 0x8, RZ, 0xfc, !PT ;  /* 0x0000000803207812 */ /* 0x000fe200078efcff */
[----:B------:R-:W-:Y:S01]  /*0620*/  IMAD.SHL.U32 R25, R0, 0x10, RZ ;  /* 0x0000001000197824 */ /* 0x000fe200078e00ff */
[----:B------:R-:W-:Y:S01]  /*0630*/  LEA.HI R46, R7, R46, RZ, 0x5 ;  /* 0x0000002e072e7211 */ /* 0x000fe200078f28ff */
[----:B------:R-:W4:Y:S01]  /*0640*/  LDCU UR8, c[0x0][0x3a4] ;  /* 0x00007480ff0877ac */ /* 0x000f220008000800 */
[----:B------:R-:W5:Y:S01]  /*0650*/  I2F.RP R15, R10 ;  /* 0x0000000a000f7306 */ /* 0x000f620000209400 */
[----:B------:R-:W-:-:S02]  /*0660*/  SHF.R.U32.HI R7, RZ, 0x5, R0 ;  /* 0x00000005ff077819 */ /* 0x000fc40000011600 */
[----:B------:R-:W-:Y:S02]  /*0670*/  LOP3.LUT R49, R0, 0x1f, RZ, 0xc0, !PT ;  /* 0x0000001f00317812 */ /* 0x000fe400078ec0ff */
[----:B------:R-:W-:Y:S02]  /*0680*/  SGXT.U32 R7, R7, 0x4 ;  /* 0x000000040707781a */ /* 0x000fe40000000000 */
[----:B------:R-:W-:Y:S01]  /*0690*/  SHF.R.S32.HI R46, RZ, 0x5, R46 ;  /* 0x00000005ff2e7819 */ /* 0x000fe2000001142e */
[----:B--2---:R-:W2:Y:S01]  /*06a0*/  MUFU.RCP R14, R14 ;  /* 0x0000000e000e7308 */ /* 0x004ea20000001000 */
[----:B------:R-:W-:-:S04]  /*06b0*/  LOP3.LUT R23, R6, R7, RZ, 0xfc, !PT ;  /* 0x0000000706177212 */ /* 0x000fc800078efcff */
[----:B------:R-:W-:Y:S01]  /*06c0*/  LOP3.LUT R26, R23, 0x20, RZ, 0xfc, !PT ;  /* 0x00000020171a7812 */ /* 0x000fe200078efcff */
[-C--:B0-----:R-:W-:Y:S01]  /*06d0*/  IMAD R43, R32, R44.reuse, RZ ;  /* 0x0000002c202b7224 */ /* 0x081fe200078e02ff */
[----:B------:R-:W-:Y:S01]  /*06e0*/  IABS R20, R23 ;  /* 0x0000001700147213 */ /* 0x000fe20000000000 */
[----:B-----5:R-:W0:Y:S01]  /*06f0*/  MUFU.RCP R15, R15 ;  /* 0x0000000f000f7308 */ /* 0x020e220000001000 */
[----:B------:R-:W-:Y:S02]  /*0700*/  IMAD R48, R3, R44, RZ ;  /* 0x0000002c03307224 */ /* 0x000fe400078e02ff */
[----:B--2---:R-:W-:Y:S01]  /*0710*/  VIADD R4, R14, 0xffffffe ;  /* 0x0ffffffe0e047836 */ /* 0x004fe20000000000 */
[----:B------:R-:W-:-:S04]  /*0720*/  LEA.HI R14, R0, R6, RZ, 0x1b ;  /* 0x00000006000e7211 */ /* 0x000fc800078fd8ff */
[----:B------:R2:W5:Y:S01]  /*0730*/  F2I.FTZ.U32.TRUNC.NTZ R5, R4 ;  /* 0x0000000400057305 */ /* 0x000562000021f000 */
[----:B------:R-:W-:Y:S02]  /*0740*/  VIADD R7, R14, 0x10 ;  /* 0x000000100e077836 */ /* 0x000fe40000000000 */
[----:B0-----:R-:W-:-:S03]  /*0750*/  VIADD R8, R15, 0xffffffe ;  /* 0x0ffffffe0f087836 */ /* 0x001fc60000000000 */
[----:B------:R-:W-:Y:S02]  /*0760*/  IABS R18, R7 ;  /* 0x0000000700127213 */ /* 0x000fe40000000000 */
[----:B------:R0:W1:Y:S01]  /*0770*/  F2I.FTZ.U32.TRUNC.NTZ R9, R8 ;  /* 0x0000000800097305 */ /* 0x000062000021f000 */
[----:B--2---:R-:W-:Y:S01]  /*0780*/  IMAD.MOV.U32 R4, RZ, RZ, RZ ;  /* 0x000000ffff047224 */ /* 0x004fe200078e00ff */
[----:B------:R-:W-:Y:S01]  /*0790*/  ISETP.GE.AND P1, PT, R7, RZ, PT ;  /* 0x000000ff0700720c */ /* 0x000fe20003f26270 */
[----:B-----5:R-:W-:Y:S02]  /*07a0*/  IMAD.MOV R16, RZ, RZ, -R5 ;  /* 0x000000ffff107224 */ /* 0x020fe400078e0a05 */
[----:B0-----:R-:W-:Y:S02]  /*07b0*/  IMAD.MOV.U32 R8, RZ, RZ, RZ ;  /* 0x000000ffff087224 */ /* 0x001fe400078e00ff */
[----:B------:R-:W-:Y:S01]  /*07c0*/  IMAD R17, R16, R11, RZ ;  /* 0x0000000b10117224 */ /* 0x000fe200078e02ff */
[----:B------:R-:W-:Y:S01]  /*07d0*/  IABS R16, R26 ;  /* 0x0000001a00107213 */ /* 0x000fe20000000000 */
[----:B-1----:R-:W-:-:S02]  /*07e0*/  IMAD.MOV R19, RZ, RZ, -R9 ;  /* 0x000000ffff137224 */ /* 0x002fc400078e0a09 */
[----:B------:R-:W-:-:S04]  /*07f0*/  IMAD.HI.U32 R5, R5, R17, R4 ;  /* 0x0000001105057227 */ /* 0x000fc800078e0004 */
[----:B------:R-:W-:Y:S02]  /*0800*/  IMAD R15, R19, R10, RZ ;  /* 0x0000000a130f7224 */ /* 0x000fe400078e02ff */
[----:B------:R-:W-:Y:S02]  /*0810*/  VIADD R4, R14, 0x30 ;  /* 0x000000300e047836 */ /* 0x000fe40000000000 */
[----:B------:R-:W-:Y:S01]  /*0820*/  IMAD.HI.U32 R9, R9, R15, R8 ;  /* 0x0000000f09097227 */ /* 0x000fe200078e0008 */
[----:B------:R-:W-:Y:S02]  /*0830*/  IABS R15, R2 ;  /* 0x00000002000f7213 */ /* 0x000fe40000000000 */
[----:B------:R-:W-:Y:S01]  /*0840*/  IABS R14, R4 ;  /* 0x00000004000e7213 */ /* 0x000fe20000000000 */
[----:B------:R-:W-:Y:S01]  /*0850*/  IMAD.HI.U32 R7, R5, R16, RZ ;  /* 0x0000001005077227 */ /* 0x000fe200078e00ff */
[----:B------:R-:W-:-:S03]  /*0860*/  ISETP.GE.AND P0, PT, R4, RZ, PT ;  /* 0x000000ff0400720c */ /* 0x000fc60003f06270 */
[----:B------:R-:W-:-:S04]  /*0870*/  IMAD.HI.U32 R4, R5, R14, RZ ;  /* 0x0000000e05047227 */ /* 0x000fc800078e00ff */
[----:B------:R-:W-:-:S04]  /*0880*/  IMAD.HI.U32 R8, R5, R18, RZ ;  /* 0x0000001205087227 */ /* 0x000fc800078e00ff */
[----:B------:R-:W-:-:S04]  /*0890*/  IMAD.HI.U32 R9, R9, R15, RZ ;  /* 0x0000000f09097227 */ /* 0x000fc800078e00ff */
[----:B------:R-:W-:-:S04]  /*08a0*/  IMAD.HI.U32 R5, R5, R20, RZ ;  /* 0x0000001405057227 */ /* 0x000fc800078e00ff */
[----:B------:R-:W-:Y:S02]  /*08b0*/  IMAD.MOV R9, RZ, RZ, -R9 ;  /* 0x000000ffff097224 */ /* 0x000fe400078e0a09 */
[----:B------:R-:W-:Y:S02]  /*08c0*/  IMAD.MOV R5, RZ, RZ, -R5 ;  /* 0x000000ffff057224 */ /* 0x000fe400078e0a05 */
[----:B------:R-:W-:Y:S02]  /*08d0*/  IMAD.MOV R7, RZ, RZ, -R7 ;  /* 0x000000ffff077224 */ /* 0x000fe400078e0a07 */
[----:B------:R-:W-:Y:S01]  /*08e0*/  IMAD R15, R10, R9, R15 ;  /* 0x000000090a0f7224 */ /* 0x000fe200078e020f */
[----:B------:R-:W-:Y:S01]  /*08f0*/  LOP3.LUT R9, R0, 0x7, RZ, 0xc0, !PT ;  /* 0x0000000700097812 */ /* 0x000fe200078ec0ff */
[----:B------:R-:W-:Y:S02]  /*0900*/  IMAD.MOV R4, RZ, RZ, -R4 ;  /* 0x000000ffff047224 */ /* 0x000fe400078e0a04 */
[C---:B------:R-:W-:Y:S01]  /*0910*/  IMAD R20, R11.reuse, R5, R20 ;  /* 0x000000050b147224 */ /* 0x040fe200078e0214 */
[----:B------:R-:W-:Y:S01]  /*0920*/  ISETP.GT.U32.AND P3, PT, R10, R15, PT ;  /* 0x0000000f0a00720c */ /* 0x000fe20003f64070 */
[----:B------:R-:W-:Y:S01]  /*0930*/  IMAD R16, R11, R7, R16 ;  /* 0x000000070b107224 */ /* 0x000fe200078e0210 */
[----:B------:R-:W-:Y:S01]  /*0940*/  LEA R21, R9, UR4, 0x6 ;  /* 0x0000000409157c11 */ /* 0x000fe2000f8e30ff */
[C---:B------:R-:W-:Y:S01]  /*0950*/  IMAD R14, R11.reuse, R4, R14 ;  /* 0x000000040b0e7224 */ /* 0x040fe200078e020e */
[C---:B------:R-:W-:Y:S01]  /*0960*/  ISETP.GT.U32.AND P2, PT, R11.reuse, R20, PT ;  /* 0x000000140b00720c */ /* 0x040fe20003f44070 */
[----:B------:R-:W-:Y:S01]  /*0970*/  IMAD.MOV R8, RZ, RZ, -R8 ;  /* 0x000000ffff087224 */ /* 0x000fe200078e0a08 */
[C---:B------:R-:W-:Y:S01]  /*0980*/  ISETP.GT.U32.AND P5, PT, R11.reuse, R16, PT ;  /* 0x000000100b00720c */ /* 0x040fe20003fa4070 */
[C---:B------:R-:W-:Y:S01]  /*0990*/  IMAD.SHL.U32 R7, R0.reuse, 0x2, RZ ;  /* 0x0000000200077824 */ /* 0x040fe200078e00ff */
[C---:B------:R-:W-:Y:S01]  /*09a0*/  ISETP.GT.U32.AND P4, PT, R11.reuse, R14, PT ;  /* 0x0000000e0b00720c */ /* 0x040fe20003f84070 */
[----:B------:R-:W-:Y:S01]  /*09b0*/  IMAD R18, R11, R8, R18 ;  /* 0x000000080b127224 */ /* 0x000fe200078e0212 */
[----:B------:R-:W-:Y:S01]  /*09c0*/  SHF.R.U32.HI R8, RZ, 0x2, R0 ;  /* 0x00000002ff087819 */ /* 0x000fe20000011600 */
[----:B------:R-:W-:Y:S01]  /*09d0*/  IMAD R17, R9, 0x90, RZ ;  /* 0x0000009009117824 */ /* 0x000fe200078e02ff */
[----:B------:R-:W-:Y:S01]  /*09e0*/  LOP3.LUT R5, R7, 0x3fe, RZ, 0xc0, !PT ;  /* 0x000003fe07057812 */ /* 0x000fe200078ec0ff */
[----:B------:R-:W-:Y:S01]  /*09f0*/  @!P3 IMAD.IADD R15, R15, 0x1, -R10 ;  /* 0x000000010f0fb824 */ /* 0x000fe200078e0a0a */
[C---:B------:R-:W-:Y:S01]  /*0a00*/  ISETP.GT.U32.AND P6, PT, R11.reuse, R18, PT ;  /* 0x000000120b00720c */ /* 0x040fe20003fc4070 */
[----:B------:R-:W-:Y:S01]  /*0a10*/  IMAD.SHL.U32 R9, R0, 0x40, RZ ;  /* 0x0000004000097824 */ /* 0x000fe200078e00ff */
[----:B------:R-:W-:Y:S01]  /*0a20*/  LOP3.LUT R22, R8, 0x60, RZ, 0xc0, !PT ;  /* 0x0000006008167812 */ /* 0x000fe200078ec0ff */
[--C-:B------:R-:W-:Y:S01]  /*0a30*/  @!P2 IMAD.IADD R20, R20, 0x1, -R11.reuse ;  /* 0x000000011414a824 */ /* 0x100fe200078e0a0b */
[----:B------:R-:W-:Y:S01]  /*0a40*/  LOP3.LUT R4, R0, 0x1c0, RZ, 0xc0, !PT ;  /* 0x000001c000047812 */ /* 0x000fe200078ec0ff */
[--C-:B------:R-:W-:Y:S01]  /*0a50*/  @!P5 IMAD.IADD R16, R16, 0x1, -R11.reuse ;  /* 0x000000011010d824 */ /* 0x100fe200078e0a0b */
[----:B------:R-:W-:Y:S01]  /*0a60*/  ISETP.GT.U32.AND P5, PT, R10, R15, PT ;  /* 0x0000000f0a00720c */ /* 0x000fe20003fa4070 */
[----:B------:R-:W-:Y:S01]  /*0a70*/  @!P4 IMAD.IADD R14, R14, 0x1, -R11 ;  /* 0x000000010e0ec824 */ /* 0x000fe200078e0a0b */
[----:B------:R-:W-:-:S02]  /*0a80*/  ISETP.GT.U32.AND P4, PT, R11, R20, PT ;  /* 0x000000140b00720c */ /* 0x000fc40003f84070 */
[C---:B------:R-:W-:Y:S02]  /*0a90*/  ISETP.GT.U32.AND P2, PT, R11.reuse, R16, PT ;  /* 0x000000100b00720c */ /* 0x040fe40003f44070 */
[----:B------:R-:W-:Y:S01]  /*0aa0*/  LOP3.LUT R22, R22, 0x10, R7, 0xf8, !PT ;  /* 0x0000001016167812 */ /* 0x000fe200078ef807 */
[--C-:B------:R-:W-:Y:S01]  /*0ab0*/  @!P6 IMAD.IADD R18, R18, 0x1, -R11.reuse ;  /* 0x000000011212e824 */ /* 0x100fe200078e0a0b */
[----:B------:R-:W-:Y:S02]  /*0ac0*/  ISETP.GT.U32.AND P6, PT, R11, R14, PT ;  /* 0x0000000e0b00720c */ /* 0x000fe40003fc4070 */
[----:B------:R-:W-:Y:S02]  /*0ad0*/  LOP3.LUT R5, R5, 0x30, R8, 0x78, !PT ;  /* 0x0000003005057812 */ /* 0x000fe400078e7808 */
[----:B------:R-:W-:Y:S01]  /*0ae0*/  ISETP.GT.U32.AND P3, PT, R11, R18, PT ;  /* 0x000000120b00720c */ /* 0x000fe20003f64070 */
[----:B------:R-:W-:Y:S01]  /*0af0*/  @!P5 IMAD.IADD R15, R15, 0x1, -R10 ;  /* 0x000000010f0fd824 */ /* 0x000fe200078e0a0a */
[----:B------:R-:W-:Y:S01]  /*0b00*/  ISETP.GE.AND P5, PT, R2, RZ, PT ;  /* 0x000000ff0200720c */ /* 0x000fe20003fa6270 */
[--C-:B------:R-:W-:Y:S01]  /*0b10*/  @!P4 IMAD.IADD R20, R20, 0x1, -R11.reuse ;  /* 0x000000011414c824 */ /* 0x100fe200078e0a0b */
[----:B------:R-:W-:Y:S01]  /*0b20*/  ISETP.NE.AND P4, PT, R12, RZ, PT ;  /* 0x000000ff0c00720c */ /* 0x000fe20003f85270 */
[----:B------:R-:W-:Y:S01]  /*0b30*/  @!P2 IMAD.IADD R16, R16, 0x1, -R11 ;  /* 0x000000011010a824 */ /* 0x000fe200078e0a0b */
[----:B------:R-:W-:-:S02]  /*0b40*/  ISETP.GE.AND P2, PT, R26, RZ, PT ;  /* 0x000000ff1a00720c */ /* 0x000fc40003f46270 */
[----:B------:R-:W-:Y:S02]  /*0b50*/  CS2R R26, SRZ ;  /* 0x00000000001a7805 */ /* 0x000fe4000001ff00 */
[----:B------:R-:W-:Y:S01]  /*0b60*/  LOP3.LUT R10, R3, 0x18, RZ, 0xfc, !PT ;  /* 0x00000018030a7812 */ /* 0x000fe200078efcff */
[--C-:B------:R-:W-:Y:S01]  /*0b70*/  @!P6 IMAD.IADD R14, R14, 0x1, -R11.reuse ;  /* 0x000000010e0ee824 */ /* 0x100fe200078e0a0b */
[----:B------:R-:W-:Y:S02]  /*0b80*/  ISETP.GE.AND P6, PT, R23, RZ, PT ;  /* 0x000000ff1700720c */ /* 0x000fe40003fc6270 */
[----:B------:R-:W-:Y:S01]  /*0b90*/  SHF.R.U32.HI R8, RZ, 0x2, R4 ;  /* 0x00000002ff087819 */ /* 0x000fe20000011604 */
[----:B------:R-:W-:Y:S01]  /*0ba0*/  @!P3 IMAD.IADD R18, R18, 0x1, -R11 ;  /* 0x000000011212b824 */ /* 0x000fe200078e0a0b */
[----:B------:R-:W-:Y:S01]  /*0bb0*/  ISETP.NE.AND P3, PT, R13, RZ, PT ;  /* 0x000000ff0d00720c */ /* 0x000fe20003f65270 */
[----:B------:R-:W-:Y:S01]  /*0bc0*/  @!P5 IMAD.MOV R15, RZ, RZ, -R15 ;  /* 0x000000ffff0fd224 */ /* 0x000fe200078e0a0f */
[----:B------:R-:W-:Y:S01]  /*0bd0*/  LOP3.LUT R13, RZ, R13, RZ, 0x33, !PT ;  /* 0x0000000dff0d7212 */ /* 0x000fe200078e33ff */
[----:B------:R-:W-:Y:S01]  /*0be0*/  @!P0 IMAD.MOV R14, RZ, RZ, -R14 ;  /* 0x000000ffff0e8224 */ /* 0x000fe200078e0a0e */
[----:B------:R-:W-:Y:S01]  /*0bf0*/  @!P4 LOP3.LUT R15, RZ, R12, RZ, 0x33, !PT ;  /* 0x0000000cff0fc212 */ /* 0x000fe200078e33ff */
[----:B------:R-:W-:Y:S01]  /*0c00*/  @!P2 IMAD.MOV R16, RZ, RZ, -R16 ;  /* 0x000000ffff10a224 */ /* 0x000fe200078e0a10 */
[----:B------:R-:W0:Y:S01]  /*0c10*/  LDC R12, c[0x0][0x3ac] ;  /* 0x0000eb00ff0c7b82 */ /* 0x000e220000000800 */
[----:B------:R-:W-:Y:S01]  /*0c20*/  @!P1 IMAD.MOV R18, RZ, RZ, -R18 ;  /* 0x000000ffff129224 */ /* 0x000fe200078e0a12 */
[----:B------:R-:W-:Y:S01]  /*0c30*/  LOP3.LUT R11, R3, 0x10, RZ, 0xfc, !PT ;  /* 0x00000010030b7812 */ /* 0x000fe200078efcff */
[----:B------:R-:W-:Y:S01]  /*0c40*/  @!P6 IMAD.MOV R20, RZ, RZ, -R20 ;  /* 0x000000ffff14e224 */ /* 0x000fe200078e0a14 */
[C---:B------:R-:W-:Y:S01]  /*0c50*/  SEL R14, R13.reuse, R14, !P3 ;  /* 0x0000000e0d0e7207 */ /* 0x040fe20005800000 */
[----:B------:R-:W-:Y:S01]  /*0c60*/  IMAD R41, R10, R44, RZ ;  /* 0x0000002c0a297224 */ /* 0x000fe200078e02ff */
[----:B------:R-:W-:Y:S01]  /*0c70*/  SEL R16, R13, R16, !P3 ;  /* 0x000000100d107207 */ /* 0x000fe20005800000 */
[----:B------:R-:W-:Y:S01]  /*0c80*/  IMAD R42, R11, R44, RZ ;  /* 0x0000002c0b2a7224 */ /* 0x000fe200078e02ff */
[C---:B------:R-:W-:Y:S01]  /*0c90*/  SEL R18, R13.reuse, R18, !P3 ;  /* 0x000000120d127207 */ /* 0x040fe20005800000 */
[----:B---3--:R-:W-:Y:S01]  /*0ca0*/  IMAD R14, R14, UR5, RZ ;  /* 0x000000050e0e7c24 */ /* 0x008fe2000f8e02ff */
[----:B------:R-:W-:Y:S01]  /*0cb0*/  SEL R13, R13, R20, !P3 ;  /* 0x000000140d0d7207 */ /* 0x000fe20005800000 */
[----:B------:R-:W-:Y:S01]  /*0cc0*/  IMAD R16, R16, UR5, RZ ;  /* 0x0000000510107c24 */ /* 0x000fe2000f8e02ff */
[----:B------:R-:W-:Y:S01]  /*0cd0*/  LEA R33, P1, R41, UR12, 0x1 ;  /* 0x0000000c29217c11 */ /* 0x000fe2000f8208ff */
[----:B------:R-:W-:Y:S01]  /*0ce0*/  IMAD R18, R18, UR5, RZ ;  /* 0x0000000512127c24 */ /* 0x000fe2000f8e02ff */
[----:B------:R-:W-:Y:S01]  /*0cf0*/  LEA R38, P2, R42, UR12, 0x1 ;  /* 0x0000000c2a267c11 */ /* 0x000fe2000f8408ff */
[----:B------:R-:W-:Y:S01]  /*0d00*/  IMAD R13, R13, UR5, RZ ;  /* 0x000000050d0d7c24 */ /* 0x000fe2000f8e02ff */
[----:B------:R-:W-:Y:S01]  /*0d10*/  LEA R39, P3, R43, UR12, 0x1 ;  /* 0x0000000c2b277c11 */ /* 0x000fe2000f8608ff */
[----:B----4-:R-:W-:Y:S01]  /*0d20*/  IMAD R15, R15, UR8, RZ ;  /* 0x000000080f0f7c24 */ /* 0x010fe2000f8e02ff */
[----:B------:R-:W-:Y:S01]  /*0d30*/  LOP3.LUT R19, R24, 0x30, R7, 0x48, !PT ;  /* 0x0000003018137812 */ /* 0x000fe200078e4807 */
[----:B------:R-:W-:Y:S01]  /*0d40*/  IMAD.SHL.U32 R44, R44, 0x20, RZ ;  /* 0x000000202c2c7824 */ /* 0x000fe200078e00ff */
[----:B------:R-:W-:-:S02]  /*0d50*/  LOP3.LUT R4, R25, 0x600, RZ, 0xc0, !PT ;  /* 0x0000060019047812 */ /* 0x000fc400078ec0ff */
[----:B------:R-:W-:Y:S02]  /*0d60*/  CS2R R24, SRZ ;  /* 0x0000000000187805 */ /* 0x000fe4000001ff00 */
[----:B------:R-:W-:Y:S01]  /*0d70*/  LOP3.LUT R22, R17, R22, RZ, 0x3c, !PT ;  /* 0x0000001611167212 */ /* 0x000fe200078e3cff */
[----:B------:R-:W-:Y:S01]  /*0d80*/  IMAD.WIDE R54, R15, 0x2, RZ ;  /* 0x000000020f367825 */ /* 0x000fe200078e02ff */
[----:B------:R-:W-:Y:S01]  /*0d90*/  LOP3.LUT R9, R9, 0x400, RZ, 0xc0, !PT ;  /* 0x0000040009097812 */ /* 0x000fe200078ec0ff */
[----:B------:R-:W1:Y:S01]  /*0da0*/  LDCU UR5, c[0x0][0x3a0] ;  /* 0x00007400ff0577ac */ /* 0x000e620008000800 */
[----:B------:R-:W-:Y:S01]  /*0db0*/  LEA.HI.X.SX32 R41, R41, UR13, 0x1, P1 ;  /* 0x0000000d29297c11 */ /* 0x000fe200088f0eff */
[----:B0-----:R-:W-:Y:S01]  /*0dc0*/  IMAD.SHL.U32 R45, R12, 0x20, RZ ;  /* 0x000000200c2d7824 */ /* 0x001fe200078e00ff */
[----:B------:R-:W-:Y:S01]  /*0dd0*/  LEA.HI.X.SX32 R42, R42, UR13, 0x1, P2 ;  /* 0x0000000d2a2a7c11 */ /* 0x000fe200090f0eff */
[----:B------:R-:W-:Y:S01]  /*0de0*/  IMAD R47, R49, R12, RZ ;  /* 0x0000000c312f7224 */ /* 0x000fe200078e02ff */
[----:B------:R-:W-:-:S02]  /*0df0*/  LEA.HI.X.SX32 R43, R43, UR13, 0x1, P3 ;  /* 0x0000000d2b2b7c11 */ /* 0x000fc400098f0eff */
[----:B------:R-:W-:Y:S02]  /*0e00*/  LEA R40, P0, R48, UR12, 0x1 ;  /* 0x0000000c30287c11 */ /* 0x000fe4000f8008ff */
[----:B------:R-:W-:Y:S02]  /*0e10*/  LEA R52, P1, R14, UR14, 0x1 ;  /* 0x0000000e0e347c11 */ /* 0x000fe4000f8208ff */
[----:B------:R-:W-:Y:S02]  /*0e20*/  LEA R50, P2, R16, UR14, 0x1 ;  /* 0x0000000e10327c11 */ /* 0x000fe4000f8408ff */
[----:B------:R-:W-:Y:S02]  /*0e30*/  LEA R36, P3, R18, UR14, 0x1 ;  /* 0x0000000e12247c11 */ /* 0x000fe4000f8608ff */
[----:B------:R-:W-:Y:S02]  /*0e40*/  LEA R34, P4, R13, UR14, 0x1 ;  /* 0x0000000e0d227c11 */ /* 0x000fe4000f8808ff */
[----:B------:R-:W-:-:S02]  /*0e50*/  LOP3.LUT R7, R8, 0x3fe, R7, 0x78, !PT ;  /* 0x000003fe08077812 */ /* 0x000fc400078e7807 */
[----:B------:R-:W-:Y:S02]  /*0e60*/  IADD3 R8, PT, PT, R19, R21, R4 ;  /* 0x0000001513087210 */ /* 0x000fe40007ffe004 */
[----:B------:R-:W-:Y:S02]  /*0e70*/  CS2R R20, SRZ ;  /* 0x0000000000147805 */ /* 0x000fe4000001ff00 */
[----:B------:R-:W-:Y:S02]  /*0e80*/  IADD3 R9, PT, PT, R22, UR4, R9 ;  /* 0x0000000416097c10 */ /* 0x000fe4000fffe009 */
[----:B------:R-:W-:Y:S02]  /*0e90*/  CS2R R22, SRZ ;  /* 0x0000000000167805 */ /* 0x000fe4000001ff00 */
[----:B------:R-:W-:Y:S02]  /*0ea0*/  LEA.HI.X.SX32 R53, R14, UR15, 0x1, P1 ;  /* 0x0000000f0e357c11 */ /* 0x000fe400088f0eff */
[----:B------:R-:W-:-:S02]  /*0eb0*/  LEA.HI.X.SX32 R51, R16, UR15, 0x1, P2 ;  /* 0x0000000f10337c11 */ /* 0x000fc400090f0eff */
[----:B------:R-:W-:Y:S02]  /*0ec0*/  LEA.HI.X.SX32 R37, R18, UR15, 0x1, P3 ;  /* 0x0000000f12257c11 */ /* 0x000fe400098f0eff */
[----:B------:R-:W-:Y:S02]  /*0ed0*/  LEA.HI.X.SX32 R35, R13, UR15, 0x1, P4 ;  /* 0x0000000f0d237c11 */ /* 0x000fe4000a0f0eff */
[----:B-1----:R-:W-:-:S07]  /*0ee0*/  LEA.HI.X.SX32 R48, R48, UR13, 0x1, P0 ;  /* 0x0000000d30307c11 */ /* 0x002fce00080f0eff */
.L_x_1:
[----:B------:R-:W-:Y:S02]  /*0ef0*/  ISETP.GE.AND P0, PT, R3, UR5, PT ;  /* 0x0000000503007c0c */ /* 0x000fe4000bf06270 */
[----:B------:R-:W-:Y:S02]  /*0f00*/  IADD3 R14, P1, PT, R54, R40, RZ ;  /* 0x00000028360e7210 */ /* 0x000fe40007f3e0ff */
[----:B------:R-:W-:Y:S02]  /*0f10*/  PRMT R56, RZ, 0x7610, R56 ;  /* 0x00007610ff387816 */ /* 0x000fe40000000038 */
[----:B------:R-:W-:Y:S01]  /*0f20*/  ISETP.GE.AND P2, PT, R32, UR5, PT ;  /* 0x0000000520007c0c */ /* 0x000fe2000bf46270 */
[----:B------:R-:W-:Y:S01]  /*0f30*/  IMAD.X R15, R55, 0x1, R48, P1 ;  /* 0x00000001370f7824 */ /* 0x000fe200008e0630 */
[----:B------:R-:W-:-:S05]  /*0f40*/  IADD3 R12, P1, PT, R54, R39, RZ ;  /* 0x00000027360c7210 */ /* 0x000fca0007f3e0ff */
[----:B------:R0:W2:Y:S01]  /*0f50*/  @!P0 LDG.E.U16 R56, desc[UR6][R14.64] ;  /* 0x000000060e388981 */ /* 0x0000a2000c1e1500 */
[----:B------:R-:W-:Y:S01]  /*0f60*/  IMAD.X R13, R55, 0x1, R43, P1 ;  /* 0x00000001370d7824 */ /* 0x000fe200008e062b */
[----:B------:R-:W-:Y:S02]  /*0f70*/  ISETP.GE.AND P1, PT, R11, UR5, PT ;  /* 0x000000050b007c0c */ /* 0x000fe4000bf26270 */
[C---:B------:R-:W-:Y:S02]  /*0f80*/  IADD3 R28, P0, PT, R54.reuse, R38, RZ ;  /* 0x00000026361c7210 */ /* 0x040fe40007f1e0ff */
[----:B------:R-:W-:Y:S02]  /*0f90*/  PRMT R30, RZ, 0x7610, R30 ;  /* 0x00007610ff1e7816 */ /* 0x000fe4000000001e */
[----:B------:R-:W-:Y:S01]  /*0fa0*/  PRMT R60, RZ, 0x7610, R60 ;  /* 0x00007610ff3c7816 */ /* 0x000fe2000000003c */
[----:B------:R-:W-:Y:S01]  /*0fb0*/  IMAD.X R29, R55, 0x1, R42, P0 ;  /* 0x00000001371d7824 */ /* 0x000fe200000e062a */
[----:B------:R-:W-:-:S02]  /*0fc0*/  IADD3 R18, P0, PT, R54, R33, RZ ;  /* 0x0000002136127210 */ /* 0x000fc40007f1e0ff */
[----:B------:R-:W-:Y:S02]  /*0fd0*/  PRMT R58, RZ, 0x7610, R58 ;  /* 0x00007610ff3a7816 */ /* 0x000fe4000000003a */
[----:B------:R-:W3:Y:S04]  /*0fe0*/  @!P2 LDG.E.U16 R60, desc[UR6][R12.64] ;  /* 0x000000060c3ca981 */ /* 0x000ee8000c1e1500 */
[----:B------:R-:W4:Y:S01]  /*0ff0*/  @!P1 LDG.E.U16 R30, desc[UR6][R28.64] ;  /* 0x000000061c1e9981 */ /* 0x000f22000c1e1500 */
[----:B------:R-:W-:Y:S01]  /*1000*/  ISETP.GE.AND P1, PT, R10, UR5, PT ;  /* 0x000000050a007c0c */ /* 0x000fe2000bf26270 */
[----:B------:R-:W-:Y:S01]  /*1010*/  IMAD.X R19, R55, 0x1, R41, P0 ;  /* 0x0000000137137824 */ /* 0x000fe200000e0629 */
[----:B------:R-:W-:-:S11]  /*1020*/  ISETP.GE.AND P2, PT, R49, UR5, PT ;  /* 0x0000000531007c0c */ /* 0x000fd6000bf46270 */
[----:B------:R1:W5:Y:S01]  /*1030*/  @!P1 LDG.E.U16 R58, desc[UR6][R18.64] ;  /* 0x00000006123a9981 */ /* 0x000362000c1e1500 */
[----:B------:R-:W-:Y:S01]  /*1040*/  PRMT R59, RZ, 0x7610, R59 ;  /* 0x00007610ff3b7816 */ /* 0x000fe2000000003b */
[C---:B------:R-:W-:Y:S01]  /*1050*/  IMAD.WIDE R16, R47.reuse, 0x2, R34 ;  /* 0x000000022f107825 */ /* 0x040fe200078e0222 */
[----:B------:R-:W-:Y:S01]  /*1060*/  BAR.SYNC.DEFER_BLOCKING 0x0 ;  /* 0x0000000000007b1d */ /* 0x000fe20000010000 */
[----:B------:R-:W-:Y:S02]  /*1070*/  PRMT R61, RZ, 0x7610, R61 ;  /* 0x00007610ff3d7816 */ /* 0x000fe4000000003d */
[----:B0-----:R-:W-:Y:S01]  /*1080*/  IMAD.WIDE R14, R47, 0x2, R36 ;  /* 0x000000022f0e7825 */ /* 0x001fe200078e0224 */
[----:B-1----:R-:W-:-:S03]  /*1090*/  PRMT R18, RZ, 0x7610, R18 ;  /* 0x00007610ff127816 */ /* 0x002fc60000000012 */
[----:B------:R-:W-:Y:S01]  /*10a0*/  IMAD.WIDE R12, R47, 0x2, R50 ;  /* 0x000000022f0c7825 */ /* 0x000fe200078e0232 */
[----:B------:R0:W5:Y:S04]  /*10b0*/  @!P2 LDG.E.U16 R59, desc[UR6][R16.64] ;  /* 0x00000006103ba981 */ /* 0x000168000c1e1500 */
[----:B------:R-:W5:Y:S04]  /*10c0*/  @!P2 LDG.E.U16 R61, desc[UR6][R14.64] ;  /* 0x000000060e3da981 */ /* 0x000f68000c1e1500 */
[----:B------:R-:W5:Y:S01]  /*10d0*/  @!P2 LDG.E.U16 R18, desc[UR6][R12.64] ;  /* 0x000000060c12a981 */ /* 0x000f62000c1e1500 */
[----:B0-----:R-:W-:-:S03]  /*10e0*/  PRMT R16, RZ, 0x7610, R16 ;  /* 0x00007610ff107816 */ /* 0x001fc60000000010 */
[----:B--2---:R0:W-:Y:S02]  /*10f0*/  STS.U16 [R7+UR4], R56 ;  /* 0x0000003807007988 */ /* 0x0041e40008000404 */
[----:B0-----:R-:W-:-:S05]  /*1100*/  IMAD.WIDE R56, R47, 0x2, R52 ;  /* 0x000000022f387825 */ /* 0x001fca00078e0234 */
[----:B------:R-:W2:Y:S04]  /*1110*/  @!P2 LDG.E.U16 R16, desc[UR6][R56.64] ;  /* 0x000000063810a981 */ /* 0x000ea8000c1e1500 */
[----:B---3--:R-:W-:Y:S04]  /*1120*/  STS.U16 [R7+UR4+0x400], R60 ;  /* 0x0004003c07007988 */ /* 0x008fe80008000404 */
[----:B----4-:R-:W-:Y:S04]  /*1130*/  STS.U16 [R7+UR4+0x800], R30 ;  /* 0x0008001e07007988 */ /* 0x010fe80008000404 */
[----:B-----5:R-:W-:Y:S04]  /*1140*/  STS.U16 [R7+UR4+0xc00], R58 ;  /* 0x000c003a07007988 */ /* 0x020fe80008000404 */
[----:B------:R-:W-:Y:S04]  /*1150*/  STS.U16 [R5+UR4+0x1000], R59 ;  /* 0x0010003b05007988 */ /* 0x000fe80008000404 */
[----:B------:R-:W-:Y:S04]  /*1160*/  STS.U16 [R5+UR4+0x1400], R61 ;  /* 0x0014003d05007988 */ /* 0x000fe80008000404 */
[----:B------:R-:W-:Y:S01]  /*1170*/  STS.U16 [R5+UR4+0x1800], R18 ;  /* 0x0018001205007988 */ /* 0x000fe20008000404 */
[----:B------:R-:W-:-:S05]  /*1180*/  VIADD R46, R46, 0xffffffff ;  /* 0xffffffff2e2e7836 */ /* 0x000fca0000000000 */
[----:B------:R-:W-:Y:S01]  /*1190*/  ISETP.NE.U32.AND P0, PT, R46, RZ, PT ;  /* 0x000000ff2e00720c */ /* 0x000fe20003f05070 */
[----:B------:R-:W-:Y:S01]  /*11a0*/  UIADD3 UR5, UPT, UPT, UR5, -0x20, URZ ;  /* 0xffffffe005057890 */ /* 0x000fe2000fffe0ff */
[----:B------:R-:W-:-:S04]  /*11b0*/  IMAD.WIDE R52, R45, 0x2, R52 ;  /* 0x000000022d347825 */ /* 0x000fc800078e0234 */
[----:B------:R-:W-:-:S04]  /*11c0*/  IMAD.WIDE R50, R45, 0x2, R50 ;  /* 0x000000022d327825 */ /* 0x000fc800078e0232 */
[----:B------:R-:W-:-:S04]  /*11d0*/  IMAD.WIDE R36, R45, 0x2, R36 ;  /* 0x000000022d247825 */ /* 0x000fc800078e0224 */
[----:B------:R-:W-:-:S04]  /*11e0*/  IMAD.WIDE R34, R45, 0x2, R34 ;  /* 0x000000022d227825 */ /* 0x000fc800078e0222 */
[----:B------:R-:W-:Y:S01]  /*11f0*/  IMAD.WIDE R54, R44, 0x2, R54 ;  /* 0x000000022c367825 */ /* 0x000fe200078e0236 */
[----:B--2---:R-:W-:Y:S01]  /*1200*/  STS.U16 [R5+UR4+0x1c00], R16 ;  /* 0x001c001005007988 */ /* 0x004fe20008000404 */
[----:B------:R-:W-:Y:S06]  /*1210*/  BAR.SYNC.DEFER_BLOCKING 0x0 ;  /* 0x0000000000007b1d */ /* 0x000fec0000010000 */
[----:B------:R-:W-:Y:S04]  /*1220*/  LDSM.16.MT88.4 R28, [R9] ;  /* 0x00000000091c783b */ /* 0x000fe80000004200 */
[----:B------:R-:W0:Y:S04]  /*1230*/  LDSM.16.M88.4 R12, [R8+0x1000] ;  /* 0x00100000080c783b */ /* 0x000e280000000200 */
[----:B------:R-:W1:Y:S01]  /*1240*/  LDSM.16.M88.4 R16, [R8+0x1800] ;  /* 0x001800000810783b */ /* 0x000e620000000200 */
[C---:B0-----:R-:W-:Y:S08]  /*1250*/  HMMA.16816.F32 R20, R28.reuse, R12, R20 ;  /* 0x0000000c1c14723c */ /* 0x041ff00000001814 */
[----:B-1----:R-:W-:Y:S01]  /*1260*/  HMMA.16816.F32 R24, R28, R16, R24 ;  /* 0x000000101c18723c */ /* 0x002fe20000001818 */
[----:B------:R-:W0:Y:S11]  /*1270*/  LDSM.16.MT88.4 R28, [R9+0x800] ;  /* 0x00080000091c783b */ /* 0x000e360000004200 */
[C---:B0-----:R-:W-:Y:S08]  /*1280*/  HMMA.16816.F32 R20, R28.reuse, R14, R20 ;  /* 0x0000000e1c14723c */ /* 0x041ff00000001814 */
[----:B------:R-:W-:Y:S01]  /*1290*/  HMMA.16816.F32 R24, R28, R18, R24 ;  /* 0x000000121c18723c */ /* 0x000fe20000001818 */
[----:B------:R-:W-:-:S04]  /*12a0*/  NOP ;  /* 0x0000000000007918 */ /* 0x000fc80000000000 */
[----:B------:R-:W-:-:S15]  /*12b0*/  @P0 BRA `(.L_x_1) ;  /* 0xfffffffc000c0947 */ /* 0x000fde000383ffff */
[----:B------:R-:W-:Y:S02]  /*12c0*/  F2FP.F16.F32.PACK_AB R23, R27, R23 ;  /* 0x000000171b17723e */ /* 0x000fe400000000ff */
[----:B------:R-:W-:Y:S02]  /*12d0*/  F2FP.F16.F32.PACK_AB R22, R26, R22 ;  /* 0x000000161a16723e */ /* 0x000fe400000000ff */
[----:B------:R-:W-:Y:S02]  /*12e0*/  F2FP.F16.F32.PACK_AB R21, R25, R21 ;  /* 0x000000151915723e */ /* 0x000fe400000000ff */
[----:B------:R-:W-:-:S07]  /*12f0*/  F2FP.F16.F32.PACK_AB R20, R24, R20 ;  /* 0x000000141814723e */ /* 0x000fce00000000ff */
.L_x_0:
[----:B------:R-:W-:Y:S01]  /*1300*/  BAR.SYNC.DEFER_BLOCKING 0x0 ;  /* 0x0000000000007b1d */ /* 0x000fe20000010000 */
[C---:B------:R-:W-:Y:S01]  /*1310*/  IMAD.SHL.U32 R5, R0.reuse, 0x20, RZ ;  /* 0x0000002000057824 */ /* 0x040fe200078e00ff */
[C---:B------:R-:W-:Y:S01]  /*1320*/  LOP3.LUT R7, R0.reuse, 0x1c, RZ, 0xc0, !PT ;  /* 0x0000001c00077812 */ /* 0x040fe200078ec0ff */
[C---:B------:R-:W-:Y:S01]  /*1330*/  IMAD.SHL.U32 R9, R0.reuse, 0x100, RZ ;  /* 0x0000010000097824 */ /* 0x040fe200078e00ff */
[C---:B------:R-:W-:Y:S01]  /*1340*/  LOP3.LUT R8, R0.reuse, 0x180, RZ, 0xc0, !PT ;  /* 0x0000018000087812 */ /* 0x040fe200078ec0ff */
[----:B------:R-:W-:Y:S01]  /*1350*/  IMAD.SHL.U32 R0, R0, 0x4, RZ ;  /* 0x0000000400007824 */ /* 0x000fe200078e00ff */
[----:B------:R-:W-:Y:S02]  /*1360*/  LOP3.LUT R5, R4, 0x1060, R5, 0xf8, !PT ;  /* 0x0000106004057812 */ /* 0x000fe400078ef805 */
[----:B------:R-:W0:Y:S01]  /*1370*/  LDC R29, c[0x0][0x3b8] ;  /* 0x0000ee00ff1d7b82 */ /* 0x000e220000000800 */
[----:B------:R-:W-:Y:S01]  /*1380*/  LEA.HI R4, R8, R7, RZ, 0x1f ;  /* 0x0000000708047211 */ /* 0x000fe200078ff8ff */
[----:B------:R-:W1:Y:S01]  /*1390*/  LDCU UR5, c[0x0][0x3b4] ;  /* 0x00007680ff0577ac */ /* 0x000e620008000800 */
[----:B------:R-:W-:-:S02]  /*13a0*/  LOP3.LUT R9, R9, 0x1800, RZ, 0xc0, !PT ;  /* 0x0000180009097812 */ /* 0x000fc400078ec0ff */
[----:B------:R-:W-:Y:S01]  /*13b0*/  LOP3.LUT R4, R5, R4, RZ, 0x3c, !PT ;  /* 0x0000000405047212 */ /* 0x000fe200078e3cff */
[----:B------:R-:W2:Y:S01]  /*13c0*/  LDCU.128 UR8, c[0x0][0x390] ;  /* 0x00007200ff0877ac */ /* 0x000ea20008000c00 */
[----:B------:R-:W-:Y:S02]  /*13d0*/  SHF.R.U32.HI R8, RZ, 0x2, R8 ;  /* 0x00000002ff087819 */ /* 0x000fe40000011608 */
[----:B------:R-:W-:Y:S02]  /*13e0*/  LOP3.LUT R5, R4, 0x20, RZ, 0x3c, !PT ;  /* 0x0000002004057812 */ /* 0x000fe400078e3cff */
[----:B------:R-:W-:Y:S02]  /*13f0*/  LOP3.LUT R9, R9, 0x1fc, R0, 0xf8, !PT ;  /* 0x000001fc09097812 */ /* 0x000fe400078ef800 */
[C---:B------:R-:W-:Y:S02]  /*1400*/  LOP3.LUT R0, R6.reuse, R3, RZ, 0xfc, !PT ;  /* 0x0000000306007212 */ /* 0x040fe400078efcff */
[----:B------:R-:W-:Y:S01]  /*1410*/  LOP3.LUT R10, R9, R8, RZ, 0x3c, !PT ;  /* 0x00000008090a7212 */ /* 0x000fe200078e3cff */
[----:B------:R-:W-:Y:S01]  /*1420*/  STS [R4+UR4], R20 ;  /* 0x0000001404007988 */ /* 0x000fe20008000804 */
[----:B------:R-:W-:-:S02]  /*1430*/  LOP3.LUT R13, R6, 0x30, R3, 0xfe, !PT ;  /* 0x00000030060d7812 */ /* 0x000fc400078efe03 */
[C-C-:B------:R-:W-:Y:S01]  /*1440*/  LOP3.LUT R11, R6.reuse, 0x20, R3.reuse, 0xfe, !PT ;  /* 0x00000020060b7812 */ /* 0x140fe200078efe03 */
[----:B------:R1:W-:Y:S01]  /*1450*/  STS [R4+UR4+0x100], R21 ;  /* 0x0001001504007988 */ /* 0x0003e20008000804 */
[--C-:B------:R-:W-:Y:S01]  /*1460*/  LOP3.LUT R7, R6, 0x18, R3.reuse, 0xfe, !PT ;  /* 0x0000001806077812 */ /* 0x100fe200078efe03 */
[----:B0-----:R-:W-:Y:S02]  /*1470*/  IMAD R8, R0, R29, RZ ;  /* 0x0000001d00087224 */ /* 0x001fe400078e02ff */
[----:B------:R-:W-:Y:S01]  /*1480*/  STS [R5+UR4+0x800], R22 ;  /* 0x0008001605007988 */ /* 0x000fe20008000804 */
[C---:B--2---:R-:W-:Y:S01]  /*1490*/  ISETP.GE.AND P0, PT, R2.reuse, UR10, PT ;  /* 0x0000000a02007c0c */ /* 0x044fe2000bf06270 */
[C---:B------:R-:W-:Y:S02]  /*14a0*/  IMAD R12, R29.reuse, 0x20, R8 ;  /* 0x000000201d0c7824 */ /* 0x040fe400078e0208 */
[----:B------:R0:W-:Y:S01]  /*14b0*/  STS [R5+UR4+0x900], R23 ;  /* 0x0009001705007988 */ /* 0x0001e20008000804 */
[----:B------:R-:W-:Y:S01]  /*14c0*/  BAR.SYNC.DEFER_BLOCKING 0x0 ;  /* 0x0000000000007b1d */ /* 0x000fe20000010000 */
[----:B-1----:R-:W-:Y:S01]  /*14d0*/  IMAD R4, R2, UR5, RZ ;  /* 0x0000000502047c24 */ /* 0x002fe2000f8e02ff */
[----:B------:R-:W-:Y:S01]  /*14e0*/  LOP3.LUT R2, R6, 0x28, R3, 0xfe, !PT ;  /* 0x0000002806027812 */ /* 0x000fe200078efe03 */
[----:B------:R-:W-:Y:S01]  /*14f0*/  IMAD R14, R29, 0x8, R12 ;  /* 0x000000081d0e7824 */ /* 0x000fe200078e020c */
[----:B------:R-:W-:-:S02]  /*1500*/  ISETP.LT.AND P3, PT, R0, UR11, !P0 ;  /* 0x0000000b00007c0c */ /* 0x000fc4000c761270 */
[----:B------:R-:W-:Y:S01]  /*1510*/  LEA R25, P1, R4, UR8, 0x1 ;  /* 0x0000000804197c11 */ /* 0x000fe2000f8208ff */
[C---:B------:R-:W-:Y:S01]  /*1520*/  IMAD R15, R29.reuse, 0x8, R14 ;  /* 0x000000081d0f7824 */ /* 0x040fe200078e020e */
[----:B0-----:R-:W-:Y:S02]  /*1530*/  LOP3.LUT R5, R6, 0x8, R3, 0xfe, !PT ;  /* 0x0000000806057812 */ /* 0x001fe400078efe03 */
[----:B------:R-:W-:Y:S01]  /*1540*/  LEA.HI.X.SX32 R27, R4, UR9, 0x1, P1 ;  /* 0x00000009041b7c11 */ /* 0x000fe200088f0eff */
[----:B------:R-:W-:Y:S01]  /*1550*/  IMAD R16, R29, 0x8, R15 ;  /* 0x000000081d107824 */ /* 0x000fe200078e020f */
[C---:B------:R-:W-:Y:S01]  /*1560*/  LEA R4, P2, R8.reuse, R25, 0x1 ;  /* 0x0000001908047211 */ /* 0x040fe200078408ff */
[C---:B------:R-:W-:Y:S01]  /*1570*/  IMAD R9, R5.reuse, R29, RZ ;  /* 0x0000001d05097224 */ /* 0x040fe200078e02ff */
[----:B------:R-:W-:Y:S02]  /*1580*/  ISETP.LT.AND P1, PT, R5, UR11, !P0 ;  /* 0x0000000b05007c0c */ /* 0x000fe4000c721270 */
[----:B------:R-:W-:-:S02]  /*1590*/  LEA.HI.X.SX32 R5, R8, R27, 0x1, P2 ;  /* 0x0000001b08057211 */ /* 0x000fc400010f0eff */
[--C-:B------:R-:W-:Y:S02]  /*15a0*/  LOP3.LUT R0, R6, 0x38, R3.reuse, 0xfe, !PT ;  /* 0x0000003806007812 */ /* 0x100fe400078efe03 */
[----:B------:R-:W-:Y:S02]  /*15b0*/  ISETP.LT.AND P2, PT, R2, UR11, !P0 ;  /* 0x0000000b02007c0c */ /* 0x000fe4000c741270 */
[----:B------:R-:W-:Y:S01]  /*15c0*/  LOP3.LUT R6, R6, 0x10, R3, 0xfe, !PT ;  /* 0x0000001006067812 */ /* 0x000fe200078efe03 */
[----:B------:R-:W0:Y:S01]  /*15d0*/  LDS R17, [R10+UR4] ;  /* 0x000000040a117984 */ /* 0x000e220008000800 */
[C---:B------:R-:W-:Y:S02]  /*15e0*/  LEA R2, P4, R9.reuse, R25, 0x1 ;  /* 0x0000001909027211 */ /* 0x040fe400078808ff */
[C---:B------:R-:W-:Y:S01]  /*15f0*/  ISETP.LT.AND P5, PT, R6.reuse, UR11, !P0 ;  /* 0x0000000b06007c0c */ /* 0x040fe2000c7a1270 */
[----:B------:R-:W1:Y:S01]  /*1600*/  LDS R19, [R10+UR4+0x200] ;  /* 0x000200040a137984 */ /* 0x000e620008000800 */
[----:B------:R-:W-:Y:S01]  /*1610*/  LEA.HI.X.SX32 R3, R9, R27, 0x1, P4 ;  /* 0x0000001b09037211 */ /* 0x000fe200020f0eff */
[-C--:B------:R-:W-:Y:S01]  /*1620*/  IMAD R9, R6, R29.reuse, RZ ;  /* 0x0000001d06097224 */ /* 0x080fe200078e02ff */
[C---:B------:R-:W-:Y:S01]  /*1630*/  ISETP.LT.AND P4, PT, R7.reuse, UR11, !P0 ;  /* 0x0000000b07007c0c */ /* 0x040fe2000c781270 */
[----:B------:R-:W2:Y:S04]  /*1640*/  LDS R21, [R10+UR4+0x400] ;  /* 0x000400040a157984 */ /* 0x000ea80008000800 */
[----:B------:R3:W4:Y:S02]  /*1650*/  LDS R23, [R10+UR4+0x600] ;  /* 0x000600040a177984 */ /* 0x0007240008000800 */
[----:B---3--:R-:W-:-:S02]  /*1660*/  IMAD R10, R7, R29, RZ ;  /* 0x0000001d070a7224 */ /* 0x008fc400078e02ff */
[----:B0-----:R0:W-:Y:S03]  /*1670*/  @P3 STG.E.U16 desc[UR6][R4.64], R17 ;  /* 0x0000001104003986 */ /* 0x0011e6000c101506 */
[-C--:B------:R-:W-:Y:S01]  /*1680*/  LEA R8, P3, R10, R25.reuse, 0x1 ;  /* 0x000000190a087211 */ /* 0x080fe200078608ff */
[----:B-1----:R1:W-:Y:S01]  /*1690*/  @P1 STG.E.U16 desc[UR6][R2.64], R19 ;  /* 0x0000001302001986 */ /* 0x0023e2000c101506 */
[----:B------:R-:W-:-:S04]  /*16a0*/  LEA R6, P1, R9, R25, 0x1 ;  /* 0x0000001909067211 */ /* 0x000fc800078208ff */
[-C--:B------:R-:W-:Y:S02]  /*16b0*/  LEA.HI.X.SX32 R7, R9, R27.reuse, 0x1, P1 ;  /* 0x0000001b09077211 */ /* 0x080fe400008f0eff */
[----:B------:R-:W-:Y:S02]  /*16c0*/  LEA.HI.X.SX32 R9, R10, R27, 0x1, P3 ;  /* 0x0000001b0a097211 */ /* 0x000fe400018f0eff */
[CC--:B0-----:R-:W-:Y:S01]  /*16d0*/  LEA R4, P6, R12.reuse, R25.reuse, 0x1 ;  /* 0x000000190c047211 */ /* 0x0c1fe200078c08ff */
[----:B--2---:R0:W-:Y:S01]  /*16e0*/  @P5 STG.E.U16 desc[UR6][R6.64], R21 ;  /* 0x0000001506005986 */ /* 0x0041e2000c101506 */
[----:B------:R-:W-:Y:S02]  /*16f0*/  ISETP.LT.AND P3, PT, R11, UR11, !P0 ;  /* 0x0000000b0b007c0c */ /* 0x000fe4000c761270 */
[----:B-1----:R-:W-:Y:S01]  /*1700*/  LEA R2, P1, R15, R25, 0x1 ;  /* 0x000000190f027211 */ /* 0x002fe200078208ff */
[----:B----4-:R0:W-:Y:S01]  /*1710*/  @P4 STG.E.U16 desc[UR6][R8.64], R23 ;  /* 0x0000001708004986 */ /* 0x0101e2000c101506 */
[----:B------:R-:W-:-:S02]  /*1720*/  LEA.HI.X.SX32 R5, R12, R27, 0x1, P6 ;  /* 0x0000001b0c057211 */ /* 0x000fc400030f0eff */
[----:B------:R-:W-:Y:S02]  /*1730*/  LEA.HI.X.SX32 R3, R15, R27, 0x1, P1 ;  /* 0x0000001b0f037211 */ /* 0x000fe400008f0eff */
[----:B------:R-:W-:Y:S02]  /*1740*/  ISETP.LT.AND P1, PT, R13, UR11, !P0 ;  /* 0x0000000b0d007c0c */ /* 0x000fe4000c721270 */
[----:B------:R-:W-:Y:S02]  /*1750*/  ISETP.LT.AND P0, PT, R0, UR11, !P0 ;  /* 0x0000000b00007c0c */ /* 0x000fe4000c701270 */
[C---:B------:R-:W-:Y:S02]  /*1760*/  LEA R10, P6, R14.reuse, R25, 0x1 ;  /* 0x000000190e0a7211 */ /* 0x040fe400078c08ff */
[----:B------:R-:W-:Y:S02]  /*1770*/  PRMT R17, R17, 0x7632, R17 ;  /* 0x0000763211117816 */ /* 0x000fe40000000011 */
[----:B------:R-:W-:-:S02]  /*1780*/  LEA.HI.X.SX32 R11, R14, R27, 0x1, P6 ;  /* 0x0000001b0e0b7211 */ /* 0x000fc400030f0eff */
[----:B------:R-:W-:Y:S01]  /*1790*/  PRMT R19, R19, 0x7632, R19 ;  /* 0x0000763213137816 */ /* 0x000fe20000000013 */
[----:B------:R0:W-:Y:S01]  /*17a0*/  @P3 STG.E.U16 desc[UR6][R4.64], R17 ;  /* 0x0000001104003986 */ /* 0x0001e2000c101506 */
[----:B------:R-:W-:Y:S02]  /*17b0*/  PRMT R0, R21, 0x7632, R0 ;  /* 0x0000763215007816 */ /* 0x000fe40000000000 */
[C---:B------:R-:W-:Y:S01]  /*17c0*/  LEA R12, P6, R16.reuse, R25, 0x1 ;  /* 0x00000019100c7211 */ /* 0x040fe200078c08ff */
[----:B------:R0:W-:Y:S03]  /*17d0*/  @P2 STG.E.U16 desc[UR6][R10.64], R19 ;  /* 0x000000130a002986 */ /* 0x0001e6000c101506 */
[----:B------:R-:W-:Y:S01]  /*17e0*/  LEA.HI.X.SX32 R13, R16, R27, 0x1, P6 ;  /* 0x0000001b100d7211 */ /* 0x000fe200030f0eff */
[----:B------:R0:W-:Y:S01]  /*17f0*/  @P1 STG.E.U16 desc[UR6][R2.64], R0 ;  /* 0x0000000002001986 */ /* 0x0001e2000c101506 */
[----:B------:R-:W-:Y:S07]  /*1800*/  @!P0 EXIT ;  /* 0x000000000000894d */ /* 0x000fee0003800000 */
[----:B0-----:R-:W-:-:S05]  /*1810*/  PRMT R6, R23, 0x7632, R6 ;  /* 0x0000763217067816 */ /* 0x001fca0000000006 */
[----:B------:R-:W-:Y:S01]  /*1820*/  STG.E.U16 desc[UR6][R12.64], R6 ;  /* 0x000000060c007986 */ /* 0x000fe2000c101506 */
[----:B------:R-:W-:Y:S05]  /*1830*/  EXIT ;  /* 0x000000000000794d */ /* 0x000fea0003800000 */
.L_x_2:
[----:B------:R-:W-:-:S00]  /*1840*/  BRA `(.L_x_2) ;  /* 0xfffffffc00fc7947 */ /* 0x000fc0000383ffff */
[----:B------:R-:W-:-:S00]  /*1850*/  NOP ;  /* 0x0000000000007918 */ /* 0x000fc00000000000 */
        /* <DEDUP_REMOVED lines=10> */
.L_x_3:


//--------------------- .nv.shared.matmul_kernel  --------------------------
	.section	.nv.shared.matmul_kernel,"aw",@nobits
	.sectionflags	@""
	.align	16
	.zero		1024


//--------------------- .nv.shared.reserved.0     --------------------------
	.section	.nv.shared.reserved.0,"aw",@nobits
	.weak		__nv_reservedSMEM_offset_0_alias
	.size		__nv_reservedSMEM_offset_0_alias, 0, 64
	.other		__nv_reservedSMEM_offset_0_alias,@"STO_CUDA_RESERVED_SHARED STV_DEFAULT"
__nv_reservedSMEM_offset_0_alias:
	.zero		0
	.zero		64


//--------------------- .nv.constant0.matmul_kernel --------------------------
	.section	.nv.constant0.matmul_kernel,"a",@progbits
	.sectionflags	@""
	.align	4
.nv.constant0.matmul_kernel:
	.zero		976


//--------------------- SYMBOLS --------------------------

	.type		.nv.reservedSmem.offset0,@object
	.size		.nv.reservedSmem.offset0,0x4
	.type		.nv.reservedSmem.cap,@object
	.size		.nv.reservedSmem.cap,0x4
